//
// Generated by NVIDIA NVVM Compiler
//
// Compiler Build ID: CL-36424714
// Cuda compilation tools, release 13.0, V13.0.88
// Based on NVVM 20.0.0
//

.version 9.0
.target sm_100
.address_size 64

	// .globl	_Z14reluActivationPfS_i

.visible .entry _Z14reluActivationPfS_i(
	.param .u64 .ptr .align 1 _Z14reluActivationPfS_i_param_0,
	.param .u64 .ptr .align 1 _Z14reluActivationPfS_i_param_1,
	.param .u32 _Z14reluActivationPfS_i_param_2
)
{
	.reg .pred 	%p<2>;
	.reg .b32 	%r<6>;
	.reg .b32 	%f<3>;
	.reg .b64 	%rd<8>;

	ld.param.u64 	%rd1, [_Z14reluActivationPfS_i_param_0];
	ld.param.u64 	%rd2, [_Z14reluActivationPfS_i_param_1];
	ld.param.u32 	%r2, [_Z14reluActivationPfS_i_param_2];
	mov.u32 	%r3, %ctaid.x;
	mov.u32 	%r4, %ntid.x;
	mov.u32 	%r5, %tid.x;
	mad.lo.s32 	%r1, %r3, %r4, %r5;
	setp.ge.s32 	%p1, %r1, %r2;
	@%p1 bra 	$L__BB0_2;
	cvta.to.global.u64 	%rd3, %rd1;
	cvta.to.global.u64 	%rd4, %rd2;
	mul.wide.s32 	%rd5, %r1, 4;
	add.s64 	%rd6, %rd3, %rd5;
	ld.global.f32 	%f1, [%rd6];
	max.f32 	%f2, %f1, 0f00000000;
	add.s64 	%rd7, %rd4, %rd5;
	st.global.f32 	[%rd7], %f2;
$L__BB0_2:
	ret;

}
	// .globl	_Z17sigmoidActivationPfS_i
.visible .entry _Z17sigmoidActivationPfS_i(
	.param .u64 .ptr .align 1 _Z17sigmoidActivationPfS_i_param_0,
	.param .u64 .ptr .align 1 _Z17sigmoidActivationPfS_i_param_1,
	.param .u32 _Z17sigmoidActivationPfS_i_param_2
)
{
	.reg .pred 	%p<2>;
	.reg .b32 	%r<8>;
	.reg .b32 	%f<15>;
	.reg .b64 	%rd<8>;

	ld.param.u64 	%rd1, [_Z17sigmoidActivationPfS_i_param_0];
	ld.param.u64 	%rd2, [_Z17sigmoidActivationPfS_i_param_1];
	ld.param.u32 	%r2, [_Z17sigmoidActivationPfS_i_param_2];
	mov.u32 	%r3, %ctaid.x;
	mov.u32 	%r4, %ntid.x;
	mov.u32 	%r5, %tid.x;
	mad.lo.s32 	%r1, %r3, %r4, %r5;
	setp.ge.s32 	%p1, %r1, %r2;
	@%p1 bra 	$L__BB1_2;
	cvta.to.global.u64 	%rd3, %rd1;
	cvta.to.global.u64 	%rd4, %rd2;
	mul.wide.s32 	%rd5, %r1, 4;
	add.s64 	%rd6, %rd3, %rd5;
	ld.global.f32 	%f1, [%rd6];
	fma.rn.f32 	%f2, %f1, 0fBBBB989D, 0f3F000000;
	cvt.sat.f32.f32 	%f3, %f2;
	mov.f32 	%f4, 0f4B400001;
	mov.f32 	%f5, 0f437C0000;
	fma.rm.f32 	%f6, %f3, %f5, %f4;
	add.f32 	%f7, %f6, 0fCB40007F;
	neg.f32 	%f8, %f7;
	fma.rn.f32 	%f9, %f1, 0fBFB8AA3B, %f8;
	fma.rn.f32 	%f10, %f1, 0fB2A57060, %f9;
	mov.b32 	%r6, %f6;
	shl.b32 	%r7, %r6, 23;
	mov.b32 	%f11, %r7;
	ex2.approx.ftz.f32 	%f12, %f10;
	fma.rn.f32 	%f13, %f12, %f11, 0f3F800000;
	rcp.rn.f32 	%f14, %f13;
	add.s64 	%rd7, %rd4, %rd5;
	st.global.f32 	[%rd7], %f14;
$L__BB1_2:
	ret;

}


// ===== COMPILED SASS (sm_100) =====

	.target	sm_100

	.elftype	@"ET_EXEC"


//--------------------- .note.nv.tkinfo           --------------------------
	.section	.note.nv.tkinfo,"",@"SHT_NOTE"
	.sectionflags	@"SHF_NOTE_NV_TKINFO"
	.tkinfo
        /*0018*/ 	.word	0x00000002
        /*0030*/ 	.string	""
        /*0030*/ 	.string	"ptxas"
        /*0030*/ 	.string	"Cuda compilation tools, release 13.0, V13.0.88"
        /*0030*/ 	.string	"Build cuda_13.0.r13.0/compiler.36424714_0"
        /*0030*/ 	.string	"-arch sm_100 -m 64 "



//--------------------- .note.nv.cuinfo           --------------------------
	.section	.note.nv.cuinfo,"",@"SHT_NOTE"
	.sectionflags	@"SHF_NOTE_NV_CUINFO"
        /*0018*/ 	.short	0x0002
        /*001a*/ 	.short	0x0064
        /*001c*/ 	.short	0x0082
	.zero		2


//--------------------- .nv.info                  --------------------------
	.section	.nv.info,"",@"SHT_CUDA_INFO"
	.align	4


	//----- nvinfo : EIATTR_REGCOUNT
	.align		4
        /*0000*/ 	.byte	0x04, 0x2f
        /*0002*/ 	.short	(.L_1 - .L_0)
	.align		4
.L_0:
        /*0004*/ 	.word	index@(_Z14reluActivationPfS_i)
        /*0008*/ 	.word	0x0000000a


	//----- nvinfo : EIATTR_FRAME_SIZE
	.align		4
.L_1:
        /*000c*/ 	.byte	0x04, 0x11
        /*000e*/ 	.short	(.L_3 - .L_2)
	.align		4
.L_2:
        /*0010*/ 	.word	index@(_Z14reluActivationPfS_i)
        /*0014*/ 	.word	0x00000000


	//----- nvinfo : EIATTR_REGCOUNT
	.align		4
.L_3:
        /*0018*/ 	.byte	0x04, 0x2f
        /*001a*/ 	.short	(.L_5 - .L_4)
	.align		4
.L_4:
        /*001c*/ 	.word	index@(_Z17sigmoidActivationPfS_i)
        /*0020*/ 	.word	0x0000000e


	//----- nvinfo : EIATTR_FRAME_SIZE
	.align		4
.L_5:
        /*0024*/ 	.byte	0x04, 0x11
        /*0026*/ 	.short	(.L_7 - .L_6)
	.align		4
.L_6:
        /*0028*/ 	.word	index@($__internal_0_$__cuda_sm20_rcp_rn_f32_slowpath)
        /*002c*/ 	.word	0x00000000


	//----- nvinfo : EIATTR_FRAME_SIZE
	.align		4
.L_7:
        /*0030*/ 	.byte	0x04, 0x11
        /*0032*/ 	.short	(.L_9 - .L_8)
	.align		4
.L_8:
        /*0034*/ 	.word	index@(_Z17sigmoidActivationPfS_i)
        /*0038*/ 	.word	0x00000000


	//----- nvinfo : EIATTR_MIN_STACK_SIZE
	.align		4
.L_9:
        /*003c*/ 	.byte	0x04, 0x12
        /*003e*/ 	.short	(.L_11 - .L_10)
	.align		4
.L_10:
        /*0040*/ 	.word	index@(_Z17sigmoidActivationPfS_i)
        /*0044*/ 	.word	0x00000000


	//----- nvinfo : EIATTR_MIN_STACK_SIZE
	.align		4
.L_11:
        /*0048*/ 	.byte	0x04, 0x12
        /*004a*/ 	.short	(.L_13 - .L_12)
	.align		4
.L_12:
        /*004c*/ 	.word	index@(_Z14reluActivationPfS_i)
        /*0050*/ 	.word	0x00000000
.L_13:


//--------------------- .nv.compat                --------------------------
	.section	.nv.compat,"",@"SHT_CUDA_COMPAT_INFO"
	.align	4
        /*0000*/ 	.byte	0x02, 0x09, 0x00, 0x00, 0x02, 0x02, 0x01, 0x00, 0x02, 0x05, 0x05, 0x00, 0x03, 0x07, 0x01, 0x01
        /*0010*/ 	.byte	0x02, 0x03, 0x00, 0x00, 0x02, 0x06, 0x01, 0x00, 0x04, 0x0b, 0x08, 0x00, 0x09, 0x00, 0x00, 0x00
        /*0020*/ 	.byte	0x00, 0x00, 0x00, 0x00


//--------------------- .nv.info._Z17sigmoidActivationPfS_i --------------------------
	.section	.nv.info._Z17sigmoidActivationPfS_i,"",@"SHT_CUDA_INFO"
	.sectionflags	@""
	.align	4


	//----- nvinfo : EIATTR_CUDA_API_VERSION
	.align		4
        /*0000*/ 	.byte	0x04, 0x37
        /*0002*/ 	.short	(.L_15 - .L_14)
.L_14:
        /*0004*/ 	.word	0x00000082


	//----- nvinfo : EIATTR_KPARAM_INFO
	.align		4
.L_15:
        /*0008*/ 	.byte	0x04, 0x17
        /*000a*/ 	.short	(.L_17 - .L_16)
.L_16:
        /*000c*/ 	.word	0x00000000
        /*0010*/ 	.short	0x0002
        /*0012*/ 	.short	0x0010
        /*0014*/ 	.byte	0x00, 0xf0, 0x11, 0x00


	//----- nvinfo : EIATTR_KPARAM_INFO
	.align		4
.L_17:
        /*0018*/ 	.byte	0x04, 0x17
        /*001a*/ 	.short	(.L_19 - .L_18)
.L_18:
        /*001c*/ 	.word	0x00000000
        /*0020*/ 	.short	0x0001
        /*0022*/ 	.short	0x0008
        /*0024*/ 	.byte	0x00, 0xf5, 0x21, 0x00


	//----- nvinfo : EIATTR_KPARAM_INFO
	.align		4
.L_19:
        /*0028*/ 	.byte	0x04, 0x17
        /*002a*/ 	.short	(.L_21 - .L_20)
.L_20:
        /*002c*/ 	.word	0x00000000
        /*0030*/ 	.short	0x0000
        /*0032*/ 	.short	0x0000
        /*0034*/ 	.byte	0x00, 0xf5, 0x21, 0x00


	//----- nvinfo : EIATTR_SPARSE_MMA_MASK
	.align		4
.L_21:
        /*0038*/ 	.byte	0x03, 0x50
        /*003a*/ 	.short	0x0000


	//----- nvinfo : EIATTR_MAXREG_COUNT
	.align		4
        /*003c*/ 	.byte	0x03, 0x1b
        /*003e*/ 	.short	0x00ff


	//----- nvinfo : EIATTR_MERCURY_ISA_VERSION
	.align		4
        /*0040*/ 	.byte	0x03, 0x5f
        /*0042*/ 	.short	0x0101


	//----- nvinfo : EIATTR_VRC_CTA_INIT_COUNT
	.align		4
        /*0044*/ 	.byte	0x02, 0x4a
	.zero		1
	.zero		1


	//----- nvinfo : EIATTR_EXIT_INSTR_OFFSETS
	.align		4
        /*0048*/ 	.byte	0x04, 0x1c
        /*004a*/ 	.short	(.L_23 - .L_22)


	//   ....[0]....
.L_22:
        /*004c*/ 	.word	0x00000070


	//   ....[1]....
        /*0050*/ 	.word	0x00000260


	//----- nvinfo : EIATTR_CRS_STACK_SIZE
	.align		4
.L_23:
        /*0054*/ 	.byte	0x04, 0x1e
        /*0056*/ 	.short	(.L_25 - .L_24)
.L_24:
        /*0058*/ 	.word	0x00000000


	//----- nvinfo : EIATTR_CBANK_PARAM_SIZE
	.align		4
.L_25:
        /*005c*/ 	.byte	0x03, 0x19
        /*005e*/ 	.short	0x0014


	//----- nvinfo : EIATTR_PARAM_CBANK
	.align		4
        /*0060*/ 	.byte	0x04, 0x0a
        /*0062*/ 	.short	(.L_27 - .L_26)
	.align		4
.L_26:
        /*0064*/ 	.word	index@(.nv.constant0._Z17sigmoidActivationPfS_i)
        /*0068*/ 	.short	0x0380
        /*006a*/ 	.short	0x0014


	//----- nvinfo : EIATTR_SW_WAR
	.align		4
.L_27:
        /*006c*/ 	.byte	0x04, 0x36
        /*006e*/ 	.short	(.L_29 - .L_28)
.L_28:
        /*0070*/ 	.word	0x00000008
.L_29:


//--------------------- .nv.info._Z14reluActivationPfS_i --------------------------
	.section	.nv.info._Z14reluActivationPfS_i,"",@"SHT_CUDA_INFO"
	.sectionflags	@""
	.align	4


	//----- nvinfo : EIATTR_CUDA_API_VERSION
	.align		4
        /*0000*/ 	.byte	0x04, 0x37
        /*0002*/ 	.short	(.L_31 - .L_30)
.L_30:
        /*0004*/ 	.word	0x00000082


	//----- nvinfo : EIATTR_KPARAM_INFO
	.align		4
.L_31:
        /*0008*/ 	.byte	0x04, 0x17
        /*000a*/ 	.short	(.L_33 - .L_32)
.L_32:
        /*000c*/ 	.word	0x00000000
        /*0010*/ 	.short	0x0002
        /*0012*/ 	.short	0x0010
        /*0014*/ 	.byte	0x00, 0xf0, 0x11, 0x00


	//----- nvinfo : EIATTR_KPARAM_INFO
	.align		4
.L_33:
        /*0018*/ 	.byte	0x04, 0x17
        /*001a*/ 	.short	(.L_35 - .L_34)
.L_34:
        /*001c*/ 	.word	0x00000000
        /*0020*/ 	.short	0x0001
        /*0022*/ 	.short	0x0008
        /*0024*/ 	.byte	0x00, 0xf5, 0x21, 0x00


	//----- nvinfo : EIATTR_KPARAM_INFO
	.align		4
.L_35:
        /*0028*/ 	.byte	0x04, 0x17
        /*002a*/ 	.short	(.L_37 - .L_36)
.L_36:
        /*002c*/ 	.word	0x00000000
        /*0030*/ 	.short	0x0000
        /*0032*/ 	.short	0x0000
        /*0034*/ 	.byte	0x00, 0xf5, 0x21, 0x00


	//----- nvinfo : EIATTR_SPARSE_MMA_MASK
	.align		4
.L_37:
        /*0038*/ 	.byte	0x03, 0x50
        /*003a*/ 	.short	0x0000


	//----- nvinfo : EIATTR_MAXREG_COUNT
	.align		4
        /*003c*/ 	.byte	0x03, 0x1b
        /*003e*/ 	.short	0x00ff


	//----- nvinfo : EIATTR_MERCURY_ISA_VERSION
	.align		4
        /*0040*/ 	.byte	0x03, 0x5f
        /*0042*/ 	.short	0x0101


	//----- nvinfo : EIATTR_VRC_CTA_INIT_COUNT
	.align		4
        /*0044*/ 	.byte	0x02, 0x4a
	.zero		1
	.zero		1


	//----- nvinfo : EIATTR_EXIT_INSTR_OFFSETS
	.align		4
        /*0048*/ 	.byte	0x04, 0x1c
        /*004a*/ 	.short	(.L_39 - .L_38)


	//   ....[0]....
.L_38:
        /*004c*/ 	.word	0x00000070


	//   ....[1]....
        /*0050*/ 	.word	0x00000100


	//----- nvinfo : EIATTR_CBANK_PARAM_SIZE
	.align		4
.L_39:
        /*0054*/ 	.byte	0x03, 0x19
        /*0056*/ 	.short	0x0014


	//----- nvinfo : EIATTR_PARAM_CBANK
	.align		4
        /*0058*/ 	.byte	0x04, 0x0a
        /*005a*/ 	.short	(.L_41 - .L_40)
	.align		4
.L_40:
        /*005c*/ 	.word	index@(.nv.constant0._Z14reluActivationPfS_i)
        /*0060*/ 	.short	0x0380
        /*0062*/ 	.short	0x0014


	//----- nvinfo : EIATTR_SW_WAR
	.align		4
.L_41:
        /*0064*/ 	.byte	0x04, 0x36
        /*0066*/ 	.short	(.L_43 - .L_42)
.L_42:
        /*0068*/ 	.word	0x00000008
.L_43:


//--------------------- .nv.callgraph             --------------------------
	.section	.nv.callgraph,"",@"SHT_CUDA_CALLGRAPH"
	.align	4
	.sectionentsize	8
	.align		4
        /*0000*/ 	.word	0x00000000
	.align		4
        /*0004*/ 	.word	0xffffffff
	.align		4
        /*0008*/ 	.word	0x00000000
	.align		4
        /*000c*/ 	.word	0xfffffffe
	.align		4
        /*0010*/ 	.word	0x00000000
	.align		4
        /*0014*/ 	.word	0xfffffffd
	.align		4
        /*0018*/ 	.word	0x00000000
	.align		4
        /*001c*/ 	.word	0xfffffffc


//--------------------- .text._Z17sigmoidActivationPfS_i --------------------------
	.section	.text._Z17sigmoidActivationPfS_i,"ax",@progbits
	.align	128
        .global         _Z17sigmoidActivationPfS_i
        .type           _Z17sigmoidActivationPfS_i,@function
        .size           _Z17sigmoidActivationPfS_i,(.L_x_9 - _Z17sigmoidActivationPfS_i)
        .other          _Z17sigmoidActivationPfS_i,@"STO_CUDA_ENTRY STV_DEFAULT"
_Z17sigmoidActivationPfS_i:
.text._Z17sigmoidActivationPfS_i:
[----:B------:R-:W-:Y:S01]  /*0000*/  LDC R1, c[0x0][0x37c] ;  /* 0x0000df00ff017b82 */ /* 0x000fe20000000800 */
[----:B------:R-:W0:Y:S07]  /*0010*/  S2R R0, SR_TID.X ;  /* 0x0000000000007919 */ /* 0x000e2e0000002100 */
[----:B------:R-:W0:Y:S01]  /*0020*/  S2UR UR4, SR_CTAID.X ;  /* 0x00000000000479c3 */ /* 0x000e220000002500 */
[----:B------:R-:W1:Y:S07]  /*0030*/  LDCU UR5, c[0x0][0x390] ;  /* 0x00007200ff0577ac */ /* 0x000e6e0008000800 */
[----:B------:R-:W0:Y:S02]  /*0040*/  LDC R3, c[0x0][0x360] ;  /* 0x0000d800ff037b82 */ /* 0x000e240000000800 */
[----:B0-----:R-:W-:-:S05]  /*0050*/  IMAD R3, R3, UR4, R0 ;  /* 0x0000000403037c24 */ /* 0x001fca000f8e0200 */
[----:B-1----:R-:W-:-:S13]  /*0060*/  ISETP.GE.AND P0, PT, R3, UR5, PT ;  /* 0x0000000503007c0c */ /* 0x002fda000bf06270 */
[----:B------:R-:W-:Y:S05]  /*0070*/  @P0 EXIT ;  /* 0x000000000000094d */ /* 0x000fea0003800000 */
[----:B------:R-:W0:Y:S01]  /*0080*/  LDC.64 R4, c[0x0][0x380] ;  /* 0x0000e000ff047b82 */ /* 0x000e220000000a00 */
[----:B------:R-:W1:Y:S01]  /*0090*/  LDCU.64 UR4, c[0x0][0x358] ;  /* 0x00006b00ff0477ac */ /* 0x000e620008000a00 */
[----:B0-----:R-:W-:-:S06]  /*00a0*/  IMAD.WIDE R4, R3, 0x4, R4 ;  /* 0x0000000403047825 */ /* 0x001fcc00078e0204 */
[----:B-1----:R-:W2:Y:S01]  /*00b0*/  LDG.E R4, desc[UR4][R4.64] ;  /* 0x0000000404047981 */ /* 0x002ea2000c1e1900 */
[----:B------:R-:W-:Y:S01]  /*00c0*/  IMAD.MOV.U32 R7, RZ, RZ, 0x3bbb989d ;  /* 0x3bbb989dff077424 */ /* 0x000fe200078e00ff */
[----:B------:R-:W-:Y:S01]  /*00d0*/  BSSY.RECONVERGENT B0, `(.L_x_0) ;  /* 0x0000015000007945 */ /* 0x000fe20003800200 */
[----:B------:R-:W-:Y:S02]  /*00e0*/  IMAD.MOV.U32 R9, RZ, RZ, 0x437c0000 ;  /* 0x437c0000ff097424 */ /* 0x000fe400078e00ff */
[----:B--2---:R-:W-:-:S04]  /*00f0*/  FFMA.SAT R0, R4, -R7, 0.5 ;  /* 0x3f00000004007423 */ /* 0x004fc80000002807 */
[----:B------:R-:W-:-:S04]  /*0100*/  FFMA.RM R0, R0, R9, 12582913 ;  /* 0x4b40000100007423 */ /* 0x000fc80000004009 */
[C---:B------:R-:W-:Y:S01]  /*0110*/  FADD R7, R0.reuse, -12583039 ;  /* 0xcb40007f00077421 */ /* 0x040fe20000000000 */
[----:B------:R-:W-:-:S03]  /*0120*/  SHF.L.U32 R0, R0, 0x17, RZ ;  /* 0x0000001700007819 */ /* 0x000fc600000006ff */
[----:B------:R-:W-:-:S04]  /*0130*/  FFMA R7, R4, -1.4426950216293334961, -R7 ;  /* 0xbfb8aa3b04077823 */ /* 0x000fc80000000807 */
[----:B------:R-:W-:-:S06]  /*0140*/  FFMA R7, R4, -1.925963033500011079e-08, R7 ;  /* 0xb2a5706004077823 */ /* 0x000fcc0000000007 */
[----:B------:R-:W0:Y:S02]  /*0150*/  MUFU.EX2 R7, R7 ;  /* 0x0000000700077308 */ /* 0x000e240000000800 */
[----:B0-----:R-:W-:-:S04]  /*0160*/  FFMA R0, R0, R7, 1 ;  /* 0x3f80000000007423 */ /* 0x001fc80000000007 */
[----:B------:R-:W-:-:S05]  /*0170*/  VIADD R2, R0, 0x1800000 ;  /* 0x0180000000027836 */ /* 0x000fca0000000000 */
[----:B------:R-:W-:-:S04]  /*0180*/  LOP3.LUT R2, R2, 0x7f800000, RZ, 0xc0, !PT ;  /* 0x7f80000002027812 */ /* 0x000fc800078ec0ff */
[----:B------:R-:W-:-:S13]  /*0190*/  ISETP.GT.U32.AND P0, PT, R2, 0x1ffffff, PT ;  /* 0x01ffffff0200780c */ /* 0x000fda0003f04070 */
[----:B------:R-:W-:Y:S05]  /*01a0*/  @P0 BRA `(.L_x_1) ;  /* 0x00000000000c0947 */ /* 0x000fea0003800000 */
[----:B------:R-:W-:-:S07]  /*01b0*/  MOV R4, 0x1d0 ;  /* 0x000001d000047802 */ /* 0x000fce0000000f00 */
[----:B------:R-:W-:Y:S05]  /*01c0*/  CALL.REL.NOINC `($__internal_0_$__cuda_sm20_rcp_rn_f32_slowpath) ;  /* 0x0000000000287944 */ /* 0x000fea0003c00000 */
[----:B------:R-:W-:Y:S05]  /*01d0*/  BRA `(.L_x_2) ;  /* 0x0000000000107947 */ /* 0x000fea0003800000 */
.L_x_1:
[----:B------:R-:W0:Y:S02]  /*01e0*/  MUFU.RCP R7, R0 ;  /* 0x0000000000077308 */ /* 0x000e240000001000 */
[----:B0-----:R-:W-:-:S04]  /*01f0*/  FFMA R2, R0, R7, -1 ;  /* 0xbf80000000027423 */ /* 0x001fc80000000007 */
[----:B------:R-:W-:-:S04]  /*0200*/  FADD.FTZ R2, -R2, -RZ ;  /* 0x800000ff02027221 */ /* 0x000fc80000010100 */
[----:B------:R-:W-:-:S07]  /*0210*/  FFMA R7, R7, R2, R7 ;  /* 0x0000000207077223 */ /* 0x000fce0000000007 */
.L_x_2:
[----:B------:R-:W-:Y:S05]  /*0220*/  BSYNC.RECONVERGENT B0 ;  /* 0x0000000000007941 */ /* 0x000fea0003800200 */
.L_x_0:
[----:B------:R-:W0:Y:S02]  /*0230*/  LDC.64 R4, c[0x0][0x388] ;  /* 0x0000e200ff047b82 */ /* 0x000e240000000a00 */
[----:B0-----:R-:W-:-:S05]  /*0240*/  IMAD.WIDE R2, R3, 0x4, R4 ;  /* 0x0000000403027825 */ /* 0x001fca00078e0204 */
[----:B------:R-:W-:Y:S01]  /*0250*/  STG.E desc[UR4][R2.64], R7 ;  /* 0x0000000702007986 */ /* 0x000fe2000c101904 */
[----:B------:R-:W-:Y:S05]  /*0260*/  EXIT ;  /* 0x000000000000794d */ /* 0x000fea0003800000 */
        .weak           $__internal_0_$__cuda_sm20_rcp_rn_f32_slowpath
        .type           $__internal_0_$__cuda_sm20_rcp_rn_f32_slowpath,@function
        .size           $__internal_0_$__cuda_sm20_rcp_rn_f32_slowpath,(.L_x_9 - $__internal_0_$__cuda_sm20_rcp_rn_f32_slowpath)
$__internal_0_$__cuda_sm20_rcp_rn_f32_slowpath:
[----:B------:R-:W-:Y:S01]  /*0270*/  IMAD.SHL.U32 R2, R0, 0x2, RZ ;  /* 0x0000000200027824 */ /* 0x000fe200078e00ff */
[----:B------:R-:W-:Y:S04]  /*0280*/  BSSY.RECONVERGENT B1, `(.L_x_3) ;  /* 0x0000030000017945 */ /* 0x000fe80003800200 */
[----:B------:R-:W-:-:S04]  /*0290*/  SHF.R.U32.HI R2, RZ, 0x18, R2 ;  /* 0x00000018ff027819 */ /* 0x000fc80000011602 */
[----:B------:R-:W-:-:S13]  /*02a0*/  ISETP.NE.U32.AND P0, PT, R2, RZ, PT ;  /* 0x000000ff0200720c */ /* 0x000fda0003f05070 */
[----:B------:R-:W-:Y:S05]  /*02b0*/  @P0 BRA `(.L_x_4) ;  /* 0x0000000000280947 */ /* 0x000fea0003800000 */
[----:B------:R-:W-:-:S04]  /*02c0*/  SHF.L.U32 R2, R0, 0x1, RZ ;  /* 0x0000000100027819 */ /* 0x000fc800000006ff */
[----:B------:R-:W-:-:S13]  /*02d0*/  ISETP.NE.AND P0, PT, R2, RZ, PT ;  /* 0x000000ff0200720c */ /* 0x000fda0003f05270 */
[----:B------:R-:W-:Y:S01]  /*02e0*/  @P0 FFMA R6, R0, 1.84467440737095516160e+19, RZ ;  /* 0x5f80000000060823 */ /* 0x000fe200000000ff */
[----:B------:R-:W-:Y:S08]  /*02f0*/  @!P0 MUFU.RCP R5, R0 ;  /* 0x0000000000058308 */ /* 0x000ff00000001000 */
[----:B------:R-:W0:Y:S02]  /*0300*/  @P0 MUFU.RCP R7, R6 ;  /* 0x0000000600070308 */ /* 0x000e240000001000 */
[----:B0-----:R-:W-:-:S04]  /*0310*/  @P0 FFMA R2, R6, R7, -1 ;  /* 0xbf80000006020423 */ /* 0x001fc80000000007 */
[----:B------:R-:W-:-:S04]  /*0320*/  @P0 FADD.FTZ R2, -R2, -RZ ;  /* 0x800000ff02020221 */ /* 0x000fc80000010100 */
[----:B------:R-:W-:-:S04]  /*0330*/  @P0 FFMA R2, R7, R2, R7 ;  /* 0x0000000207020223 */ /* 0x000fc80000000007 */
[----:B------:R-:W-:Y:S01]  /*0340*/  @P0 FFMA R5, R2, 1.84467440737095516160e+19, RZ ;  /* 0x5f80000002050823 */ /* 0x000fe200000000ff */
[----:B------:R-:W-:Y:S06]  /*0350*/  BRA `(.L_x_5) ;  /* 0x0000000000887947 */ /* 0x000fec0003800000 */
.L_x_4:
[----:B------:R-:W-:-:S05]  /*0360*/  VIADD R5, R2, 0xffffff03 ;  /* 0xffffff0302057836 */ /* 0x000fca0000000000 */
[----:B------:R-:W-:-:S13]  /*0370*/  ISETP.GT.U32.AND P0, PT, R5, 0x1, PT ;  /* 0x000000010500780c */ /* 0x000fda0003f04070 */
[----:B------:R-:W-:Y:S05]  /*0380*/  @P0 BRA `(.L_x_6) ;  /* 0x0000000000780947 */ /* 0x000fea0003800000 */
[----:B------:R-:W-:Y:S01]  /*0390*/  LOP3.LUT R6, R0, 0x7fffff, RZ, 0xc0, !PT ;  /* 0x007fffff00067812 */ /* 0x000fe200078ec0ff */
[----:B------:R-:W-:-:S03]  /*03a0*/  IMAD.MOV.U32 R10, RZ, RZ, 0x3 ;  /* 0x00000003ff0a7424 */ /* 0x000fc600078e00ff */
[----:B------:R-:W-:Y:S02]  /*03b0*/  LOP3.LUT R6, R6, 0x3f800000, RZ, 0xfc, !PT ;  /* 0x3f80000006067812 */ /* 0x000fe400078efcff */
[----:B------:R-:W-:Y:S02]  /*03c0*/  SHF.L.U32 R11, R10, R5, RZ ;  /* 0x000000050a0b7219 */ /* 0x000fe400000006ff */
[----:B------:R-:W0:Y:S02]  /*03d0*/  MUFU.RCP R7, R6 ;  /* 0x0000000600077308 */ /* 0x000e240000001000 */
[----:B0-----:R-:W-:-:S04]  /*03e0*/  FFMA R8, R6, R7, -1 ;  /* 0xbf80000006087423 */ /* 0x001fc80000000007 */
[----:B------:R-:W-:-:S04]  /*03f0*/  FADD.FTZ R8, -R8, -RZ ;  /* 0x800000ff08087221 */ /* 0x000fc80000010100 */
[CCC-:B------:R-:W-:Y:S01]  /*0400*/  FFMA.RM R9, R7.reuse, R8.reuse, R7.reuse ;  /* 0x0000000807097223 */ /* 0x1c0fe20000004007 */
[----:B------:R-:W-:-:S04]  /*0410*/  FFMA.RP R8, R7, R8, R7 ;  /* 0x0000000807087223 */ /* 0x000fc80000008007 */
[C---:B------:R-:W-:Y:S02]  /*0420*/  LOP3.LUT R7, R9.reuse, 0x7fffff, RZ, 0xc0, !PT ;  /* 0x007fffff09077812 */ /* 0x040fe400078ec0ff */
[----:B------:R-:W-:Y:S02]  /*0430*/  FSETP.NEU.FTZ.AND P0, PT, R9, R8, PT ;  /* 0x000000080900720b */ /* 0x000fe40003f1d000 */
[----:B------:R-:W-:Y:S02]  /*0440*/  LOP3.LUT R8, R7, 0x800000, RZ, 0xfc, !PT ;  /* 0x0080000007087812 */ /* 0x000fe400078efcff */
[----:B------:R-:W-:Y:S02]  /*0450*/  SEL R7, RZ, 0xffffffff, !P0 ;  /* 0xffffffffff077807 */ /* 0x000fe40004000000 */
[----:B------:R-:W-:Y:S02]  /*0460*/  LOP3.LUT R6, R11, R8, RZ, 0xc0, !PT ;  /* 0x000000080b067212 */ /* 0x000fe400078ec0ff */
[----:B------:R-:W-:-:S02]  /*0470*/  IADD3 R7, PT, PT, -R7, RZ, RZ ;  /* 0x000000ff07077210 */ /* 0x000fc40007ffe1ff */
[-C--:B------:R-:W-:Y:S02]  /*0480*/  SHF.R.U32.HI R6, RZ, R5.reuse, R6 ;  /* 0x00000005ff067219 */ /* 0x080fe40000011606 */
[----:B------:R-:W-:Y:S02]  /*0490*/  LOP3.LUT P1, RZ, R7, R5, R8, 0xf8, !PT ;  /* 0x0000000507ff7212 */ /* 0x000fe4000782f808 */
[C---:B------:R-:W-:Y:S02]  /*04a0*/  LOP3.LUT P0, RZ, R6.reuse, 0x1, RZ, 0xc0, !PT ;  /* 0x0000000106ff7812 */ /* 0x040fe4000780c0ff */
[----:B------:R-:W-:-:S04]  /*04b0*/  LOP3.LUT P2, RZ, R6, 0x2, RZ, 0xc0, !PT ;  /* 0x0000000206ff7812 */ /* 0x000fc8000784c0ff */
[----:B------:R-:W-:Y:S02]  /*04c0*/  PLOP3.LUT P0, PT, P0, P1, P2, 0xe0, 0x0 ;  /* 0x000000000000781c */ /* 0x000fe40000703c20 */
[----:B------:R-:W-:Y:S02]  /*04d0*/  LOP3.LUT P1, RZ, R0, 0x7fffff, RZ, 0xc0, !PT ;  /* 0x007fffff00ff7812 */ /* 0x000fe4000782c0ff */
[----:B------:R-:W-:-:S05]  /*04e0*/  SEL R5, RZ, 0x1, !P0 ;  /* 0x00000001ff057807 */ /* 0x000fca0004000000 */
[----:B------:R-:W-:-:S05]  /*04f0*/  IMAD.MOV R5, RZ, RZ, -R5 ;  /* 0x000000ffff057224 */ /* 0x000fca00078e0a05 */
[----:B------:R-:W-:Y:S02]  /*0500*/  ISETP.GE.AND P0, PT, R5, RZ, PT ;  /* 0x000000ff0500720c */ /* 0x000fe40003f06270 */
[----:B------:R-:W-:-:S04]  /*0510*/  IADD3 R5, PT, PT, R2, -0xfc, RZ ;  /* 0xffffff0402057810 */ /* 0x000fc80007ffe0ff */
[----:B------:R-:W-:-:S07]  /*0520*/  SHF.R.U32.HI R5, RZ, R5, R8 ;  /* 0x00000005ff057219 */ /* 0x000fce0000011608 */
[----:B------:R-:W-:-:S05]  /*0530*/  @!P0 VIADD R5, R5, 0x1 ;  /* 0x0000000105058836 */ /* 0x000fca0000000000 */
[----:B------:R-:W-:-:S04]  /*0540*/  @!P1 SHF.L.U32 R5, R5, 0x1, RZ ;  /* 0x0000000105059819 */ /* 0x000fc800000006ff */
[----:B------:R-:W-:Y:S01]  /*0550*/  LOP3.LUT R5, R5, 0x80000000, R0, 0xf8, !PT ;  /* 0x8000000005057812 */ /* 0x000fe200078ef800 */
[----:B------:R-:W-:Y:S06]  /*0560*/  BRA `(.L_x_5) ;  /* 0x0000000000047947 */ /* 0x000fec0003800000 */
.L_x_6:
[----:B------:R0:W1:Y:S02]  /*0570*/  MUFU.RCP R5, R0 ;  /* 0x0000000000057308 */ /* 0x0000640000001000 */
.L_x_5:
[----:B------:R-:W-:Y:S05]  /*0580*/  BSYNC.RECONVERGENT B1 ;  /* 0x0000000000017941 */ /* 0x000fea0003800200 */
.L_x_3:
[----:B-1----:R-:W-:Y:S02]  /*0590*/  IMAD.MOV.U32 R7, RZ, RZ, R5 ;  /* 0x000000ffff077224 */ /* 0x002fe400078e0005 */
[----:B------:R-:W-:-:S04]  /*05a0*/  HFMA2 R5, -RZ, RZ, 0, 0 ;  /* 0x00000000ff057431 */ /* 0x000fc800000001ff */
[----:B0-----:R-:W-:Y:S05]  /*05b0*/  RET.REL.NODEC R4 `(_Z17sigmoidActivationPfS_i) ;  /* 0xfffffff804907950 */ /* 0x001fea0003c3ffff */
.L_x_7:
[----:B------:R-:W-:-:S00]  /*05c0*/  BRA `(.L_x_7) ;  /* 0xfffffffc00fc7947 */ /* 0x000fc0000383ffff */
[----:B------:R-:W-:-:S00]  /*05d0*/  NOP ;  /* 0x0000000000007918 */ /* 0x000fc00000000000 */
        /* <DEDUP_REMOVED lines=10> */
.L_x_9:


//--------------------- .text._Z14reluActivationPfS_i --------------------------
	.section	.text._Z14reluActivationPfS_i,"ax",@progbits
	.align	128
        .global         _Z14reluActivationPfS_i
        .type           _Z14reluActivationPfS_i,@function
        .size           _Z14reluActivationPfS_i,(.L_x_11 - _Z14reluActivationPfS_i)
        .other          _Z14reluActivationPfS_i,@"STO_CUDA_ENTRY STV_DEFAULT"
_Z14reluActivationPfS_i:
.text._Z14reluActivationPfS_i:
        /* <DEDUP_REMOVED lines=9> */
[----:B------:R-:W1:Y:S07]  /*0090*/  LDCU.64 UR4, c[0x0][0x358] ;  /* 0x00006b00ff0477ac */ /* 0x000e6e0008000a00 */
[----:B------:R-:W2:Y:S01]  /*00a0*/  LDC.64 R4, c[0x0][0x388] ;  /* 0x0000e200ff047b82 */ /* 0x000ea20000000a00 */
[----:B0-----:R-:W-:-:S06]  /*00b0*/  IMAD.WIDE R2, R7, 0x4, R2 ;  /* 0x0000000407027825 */ /* 0x001fcc00078e0202 */
[----:B-1----:R-:W3:Y:S01]  /*00c0*/  LDG.E R2, desc[UR4][R2.64] ;  /* 0x0000000402027981 */ /* 0x002ee2000c1e1900 */
[----:B--2---:R-:W-:Y:S01]  /*00d0*/  IMAD.WIDE R4, R7, 0x4, R4 ;  /* 0x0000000407047825 */ /* 0x004fe200078e0204 */
[----:B---3--:R-:W-:-:S05]  /*00e0*/  FMNMX R7, RZ, R2, !PT ;  /* 0x00000002ff077209 */ /* 0x008fca0007800000 */
[----:B------:R-:W-:Y:S01]  /*00f0*/  STG.E desc[UR4][R4.64], R7 ;  /* 0x0000000704007986 */ /* 0x000fe2000c101904 */
[----:B------:R-:W-:Y:S05]  /*0100*/  EXIT ;  /* 0x000000000000794d */ /* 0x000fea0003800000 */
.L_x_8:
        /* <DEDUP_REMOVED lines=15> */
.L_x_11:


//--------------------- .nv.shared.reserved.0     --------------------------
	.section	.nv.shared.reserved.0,"aw",@nobits
	.weak		__nv_reservedSMEM_offset_0_alias
	.size		__nv_reservedSMEM_offset_0_alias, 0, 64
	.other		__nv_reservedSMEM_offset_0_alias,@"STO_CUDA_RESERVED_SHARED STV_DEFAULT"
__nv_reservedSMEM_offset_0_alias:
	.zero		0
	.zero		64


//--------------------- .nv.constant0._Z17sigmoidActivationPfS_i --------------------------
	.section	.nv.constant0._Z17sigmoidActivationPfS_i,"a",@progbits
	.sectionflags	@""
	.align	4
.nv.constant0._Z17sigmoidActivationPfS_i:
	.zero		916


//--------------------- .nv.constant0._Z14reluActivationPfS_i --------------------------
	.section	.nv.constant0._Z14reluActivationPfS_i,"a",@progbits
	.sectionflags	@""
	.align	4
.nv.constant0._Z14reluActivationPfS_i:
	.zero		916


//--------------------- SYMBOLS --------------------------

	.type		.nv.reservedSmem.offset0,@object
	.size		.nv.reservedSmem.offset0,0x4
